//
// Generated by NVIDIA NVVM Compiler
//
// Compiler Build ID: CL-36424714
// Cuda compilation tools, release 13.0, V13.0.88
// Based on NVVM 20.0.0
//

.version 9.0
.target sm_100
.address_size 64

	// .globl	_Z10sum_atomiciPiS_

.visible .entry _Z10sum_atomiciPiS_(
	.param .u32 _Z10sum_atomiciPiS__param_0,
	.param .u64 .ptr .align 1 _Z10sum_atomiciPiS__param_1,
	.param .u64 .ptr .align 1 _Z10sum_atomiciPiS__param_2
)
{
	.reg .pred 	%p<2>;
	.reg .b32 	%r<8>;
	.reg .b64 	%rd<7>;

	ld.param.u32 	%r2, [_Z10sum_atomiciPiS__param_0];
	ld.param.u64 	%rd1, [_Z10sum_atomiciPiS__param_1];
	ld.param.u64 	%rd2, [_Z10sum_atomiciPiS__param_2];
	mov.u32 	%r3, %ntid.x;
	mov.u32 	%r4, %ctaid.x;
	mov.u32 	%r5, %tid.x;
	mad.lo.s32 	%r1, %r3, %r4, %r5;
	setp.ge.s32 	%p1, %r1, %r2;
	@%p1 bra 	$L__BB0_2;
	cvta.to.global.u64 	%rd3, %rd2;
	cvta.to.global.u64 	%rd4, %rd1;
	mul.wide.s32 	%rd5, %r1, 4;
	add.s64 	%rd6, %rd3, %rd5;
	ld.global.u32 	%r6, [%rd6];
	atom.global.add.u32 	%r7, [%rd4], %r6;
$L__BB0_2:
	ret;

}


// ===== COMPILED SASS (sm_100) =====

	.target	sm_100

	.elftype	@"ET_EXEC"


//--------------------- .note.nv.tkinfo           --------------------------
	.section	.note.nv.tkinfo,"",@"SHT_NOTE"
	.sectionflags	@"SHF_NOTE_NV_TKINFO"
	.tkinfo
        /*0018*/ 	.word	0x00000002
        /*0030*/ 	.string	""
        /*0030*/ 	.string	"ptxas"
        /*0030*/ 	.string	"Cuda compilation tools, release 13.0, V13.0.88"
        /*0030*/ 	.string	"Build cuda_13.0.r13.0/compiler.36424714_0"
        /*0030*/ 	.string	"-arch sm_100 -m 64 "



//--------------------- .note.nv.cuinfo           --------------------------
	.section	.note.nv.cuinfo,"",@"SHT_NOTE"
	.sectionflags	@"SHF_NOTE_NV_CUINFO"
        /*0018*/ 	.short	0x0002
        /*001a*/ 	.short	0x0064
        /*001c*/ 	.short	0x0082
	.zero		2


//--------------------- .nv.info                  --------------------------
	.section	.nv.info,"",@"SHT_CUDA_INFO"
	.align	4


	//----- nvinfo : EIATTR_REGCOUNT
	.align		4
        /*0000*/ 	.byte	0x04, 0x2f
        /*0002*/ 	.short	(.L_1 - .L_0)
	.align		4
.L_0:
        /*0004*/ 	.word	index@(_Z10sum_atomiciPiS_)
        /*0008*/ 	.word	0x0000000a


	//----- nvinfo : EIATTR_FRAME_SIZE
	.align		4
.L_1:
        /*000c*/ 	.byte	0x04, 0x11
        /*000e*/ 	.short	(.L_3 - .L_2)
	.align		4
.L_2:
        /*0010*/ 	.word	index@(_Z10sum_atomiciPiS_)
        /*0014*/ 	.word	0x00000000


	//----- nvinfo : EIATTR_MIN_STACK_SIZE
	.align		4
.L_3:
        /*0018*/ 	.byte	0x04, 0x12
        /*001a*/ 	.short	(.L_5 - .L_4)
	.align		4
.L_4:
        /*001c*/ 	.word	index@(_Z10sum_atomiciPiS_)
        /*0020*/ 	.word	0x00000000
.L_5:


//--------------------- .nv.compat                --------------------------
	.section	.nv.compat,"",@"SHT_CUDA_COMPAT_INFO"
	.align	4
        /*0000*/ 	.byte	0x02, 0x09, 0x00, 0x00, 0x02, 0x02, 0x01, 0x00, 0x02, 0x05, 0x05, 0x00, 0x03, 0x07, 0x01, 0x01
        /*0010*/ 	.byte	0x02, 0x03, 0x00, 0x00, 0x02, 0x06, 0x01, 0x00, 0x04, 0x0b, 0x08, 0x00, 0x09, 0x00, 0x00, 0x00
        /*0020*/ 	.byte	0x00, 0x00, 0x00, 0x00


//--------------------- .nv.info._Z10sum_atomiciPiS_ --------------------------
	.section	.nv.info._Z10sum_atomiciPiS_,"",@"SHT_CUDA_INFO"
	.sectionflags	@""
	.align	4


	//----- nvinfo : EIATTR_CUDA_API_VERSION
	.align		4
        /*0000*/ 	.byte	0x04, 0x37
        /*0002*/ 	.short	(.L_7 - .L_6)
.L_6:
        /*0004*/ 	.word	0x00000082


	//----- nvinfo : EIATTR_KPARAM_INFO
	.align		4
.L_7:
        /*0008*/ 	.byte	0x04, 0x17
        /*000a*/ 	.short	(.L_9 - .L_8)
.L_8:
        /*000c*/ 	.word	0x00000000
        /*0010*/ 	.short	0x0002
        /*0012*/ 	.short	0x0010
        /*0014*/ 	.byte	0x00, 0xf5, 0x21, 0x00


	//----- nvinfo : EIATTR_KPARAM_INFO
	.align		4
.L_9:
        /*0018*/ 	.byte	0x04, 0x17
        /*001a*/ 	.short	(.L_11 - .L_10)
.L_10:
        /*001c*/ 	.word	0x00000000
        /*0020*/ 	.short	0x0001
        /*0022*/ 	.short	0x0008
        /*0024*/ 	.byte	0x00, 0xf5, 0x21, 0x00


	//----- nvinfo : EIATTR_KPARAM_INFO
	.align		4
.L_11:
        /*0028*/ 	.byte	0x04, 0x17
        /*002a*/ 	.short	(.L_13 - .L_12)
.L_12:
        /*002c*/ 	.word	0x00000000
        /*0030*/ 	.short	0x0000
        /*0032*/ 	.short	0x0000
        /*0034*/ 	.byte	0x00, 0xf0, 0x11, 0x00


	//----- nvinfo : EIATTR_SPARSE_MMA_MASK
	.align		4
.L_13:
        /*0038*/ 	.byte	0x03, 0x50
        /*003a*/ 	.short	0x0000


	//----- nvinfo : EIATTR_MAXREG_COUNT
	.align		4
        /*003c*/ 	.byte	0x03, 0x1b
        /*003e*/ 	.short	0x00ff


	//----- nvinfo : EIATTR_MERCURY_ISA_VERSION
	.align		4
        /*0040*/ 	.byte	0x03, 0x5f
        /*0042*/ 	.short	0x0101


	//----- nvinfo : EIATTR_INT_WARP_WIDE_INSTR_OFFSETS
	.align		4
        /*0044*/ 	.byte	0x04, 0x31
        /*0046*/ 	.short	(.L_15 - .L_14)


	//   ....[0]....
.L_14:
        /*0048*/ 	.word	0x000000d0


	//   ....[1]....
        /*004c*/ 	.word	0x00000110


	//----- nvinfo : EIATTR_VRC_CTA_INIT_COUNT
	.align		4
.L_15:
        /*0050*/ 	.byte	0x02, 0x4a
	.zero		1
	.zero		1


	//----- nvinfo : EIATTR_EXIT_INSTR_OFFSETS
	.align		4
        /*0054*/ 	.byte	0x04, 0x1c
        /*0056*/ 	.short	(.L_17 - .L_16)


	//   ....[0]....
.L_16:
        /*0058*/ 	.word	0x00000070


	//   ....[1]....
        /*005c*/ 	.word	0x00000140


	//----- nvinfo : EIATTR_CBANK_PARAM_SIZE
	.align		4
.L_17:
        /*0060*/ 	.byte	0x03, 0x19
        /*0062*/ 	.short	0x0018


	//----- nvinfo : EIATTR_PARAM_CBANK
	.align		4
        /*0064*/ 	.byte	0x04, 0x0a
        /*0066*/ 	.short	(.L_19 - .L_18)
	.align		4
.L_18:
        /*0068*/ 	.word	index@(.nv.constant0._Z10sum_atomiciPiS_)
        /*006c*/ 	.short	0x0380
        /*006e*/ 	.short	0x0018


	//----- nvinfo : EIATTR_SW_WAR
	.align		4
.L_19:
        /*0070*/ 	.byte	0x04, 0x36
        /*0072*/ 	.short	(.L_21 - .L_20)
.L_20:
        /*0074*/ 	.word	0x00000008
.L_21:


//--------------------- .nv.callgraph             --------------------------
	.section	.nv.callgraph,"",@"SHT_CUDA_CALLGRAPH"
	.align	4
	.sectionentsize	8
	.align		4
        /*0000*/ 	.word	0x00000000
	.align		4
        /*0004*/ 	.word	0xffffffff
	.align		4
        /*0008*/ 	.word	0x00000000
	.align		4
        /*000c*/ 	.word	0xfffffffe
	.align		4
        /*0010*/ 	.word	0x00000000
	.align		4
        /*0014*/ 	.word	0xfffffffd
	.align		4
        /*0018*/ 	.word	0x00000000
	.align		4
        /*001c*/ 	.word	0xfffffffc


//--------------------- .text._Z10sum_atomiciPiS_ --------------------------
	.section	.text._Z10sum_atomiciPiS_,"ax",@progbits
	.align	128
        .global         _Z10sum_atomiciPiS_
        .type           _Z10sum_atomiciPiS_,@function
        .size           _Z10sum_atomiciPiS_,(.L_x_1 - _Z10sum_atomiciPiS_)
        .other          _Z10sum_atomiciPiS_,@"STO_CUDA_ENTRY STV_DEFAULT"
_Z10sum_atomiciPiS_:
.text._Z10sum_atomiciPiS_:
[----:B------:R-:W-:Y:S01]  /*0000*/  LDC R1, c[0x0][0x37c] ;  /* 0x0000df00ff017b82 */ /* 0x000fe20000000800 */
[----:B------:R-:W0:Y:S01]  /*0010*/  S2R R5, SR_CTAID.X ;  /* 0x0000000000057919 */ /* 0x000e220000002500 */
[----:B------:R-:W0:Y:S01]  /*0020*/  LDCU UR4, c[0x0][0x360] ;  /* 0x00006c00ff0477ac */ /* 0x000e220008000800 */
[----:B------:R-:W0:Y:S01]  /*0030*/  S2R R0, SR_TID.X ;  /* 0x0000000000007919 */ /* 0x000e220000002100 */
[----:B------:R-:W1:Y:S01]  /*0040*/  LDCU UR5, c[0x0][0x380] ;  /* 0x00007000ff0577ac */ /* 0x000e620008000800 */
[----:B0-----:R-:W-:-:S05]  /*0050*/  IMAD R5, R5, UR4, R0 ;  /* 0x0000000405057c24 */ /* 0x001fca000f8e0200 */
[----:B-1----:R-:W-:-:S13]  /*0060*/  ISETP.GE.AND P0, PT, R5, UR5, PT ;  /* 0x0000000505007c0c */ /* 0x002fda000bf06270 */
[----:B------:R-:W-:Y:S05]  /*0070*/  @P0 EXIT ;  /* 0x000000000000094d */ /* 0x000fea0003800000 */
[----:B------:R-:W0:Y:S01]  /*0080*/  LDC.64 R2, c[0x0][0x390] ;  /* 0x0000e400ff027b82 */ /* 0x000e220000000a00 */
[----:B------:R-:W1:Y:S01]  /*0090*/  LDCU.64 UR6, c[0x0][0x358] ;  /* 0x00006b00ff0677ac */ /* 0x000e620008000a00 */
[----:B0-----:R-:W-:-:S06]  /*00a0*/  IMAD.WIDE R2, R5, 0x4, R2 ;  /* 0x0000000405027825 */ /* 0x001fcc00078e0202 */
[----:B-1----:R-:W2:Y:S01]  /*00b0*/  LDG.E R2, desc[UR6][R2.64] ;  /* 0x0000000602027981 */ /* 0x002ea2000c1e1900 */
[----:B------:R-:W0:Y:S01]  /*00c0*/  LDC.64 R4, c[0x0][0x388] ;  /* 0x0000e200ff047b82 */ /* 0x000e220000000a00 */
[----:B------:R-:W-:Y:S01]  /*00d0*/  VOTEU.ANY UR4, UPT, PT ;  /* 0x0000000000047886 */ /* 0x000fe200038e0100 */
[----:B------:R-:W1:Y:S01]  /*00e0*/  S2R R0, SR_LANEID ;  /* 0x0000000000007919 */ /* 0x000e620000000000 */
[----:B------:R-:W-:-:S06]  /*00f0*/  UFLO.U32 UR4, UR4 ;  /* 0x00000004000472bd */ /* 0x000fcc00080e0000 */
[----:B-1----:R-:W-:Y:S01]  /*0100*/  ISETP.EQ.U32.AND P0, PT, R0, UR4, PT ;  /* 0x0000000400007c0c */ /* 0x002fe2000bf02070 */
[----:B--2---:R-:W1:Y:S02]  /*0110*/  REDUX.SUM UR5, R2 ;  /* 0x00000000020573c4 */ /* 0x004e64000000c000 */
[----:B-1----:R-:W-:-:S10]  /*0120*/  MOV R7, UR5 ;  /* 0x0000000500077c02 */ /* 0x002fd40008000f00 */
[----:B0-----:R-:W-:Y:S01]  /*0130*/  @P0 REDG.E.ADD.STRONG.GPU desc[UR6][R4.64], R7 ;  /* 0x000000070400098e */ /* 0x001fe2000c12e106 */
[----:B------:R-:W-:Y:S05]  /*0140*/  EXIT ;  /* 0x000000000000794d */ /* 0x000fea0003800000 */
.L_x_0:
[----:B------:R-:W-:-:S00]  /*0150*/  BRA `(.L_x_0) ;  /* 0xfffffffc00fc7947 */ /* 0x000fc0000383ffff */
[----:B------:R-:W-:-:S00]  /*0160*/  NOP ;  /* 0x0000000000007918 */ /* 0x000fc00000000000 */
        /* <DEDUP_REMOVED lines=9> */
.L_x_1:


//--------------------- .nv.shared.reserved.0     --------------------------
	.section	.nv.shared.reserved.0,"aw",@nobits
	.weak		__nv_reservedSMEM_offset_0_alias
	.size		__nv_reservedSMEM_offset_0_alias, 0, 64
	.other		__nv_reservedSMEM_offset_0_alias,@"STO_CUDA_RESERVED_SHARED STV_DEFAULT"
__nv_reservedSMEM_offset_0_alias:
	.zero		0
	.zero		64


//--------------------- .nv.constant0._Z10sum_atomiciPiS_ --------------------------
	.section	.nv.constant0._Z10sum_atomiciPiS_,"a",@progbits
	.sectionflags	@""
	.align	4
.nv.constant0._Z10sum_atomiciPiS_:
	.zero		920


//--------------------- SYMBOLS --------------------------

	.type		.nv.reservedSmem.offset0,@object
	.size		.nv.reservedSmem.offset0,0x4
